//
// Generated by NVIDIA NVVM Compiler
//
// Compiler Build ID: CL-36424714
// Cuda compilation tools, release 13.0, V13.0.88
// Based on NVVM 20.0.0
//

.version 9.0
.target sm_100
.address_size 64

	// .globl	_Z15print_threadIdsv
.extern .func  (.param .b32 func_retval0) vprintf
(
	.param .b64 vprintf_param_0,
	.param .b64 vprintf_param_1
)
;
.global .align 1 .b8 $str[119] = {98, 108, 111, 99, 107, 73, 100, 120, 46, 120, 32, 58, 32, 37, 100, 44, 32, 98, 108, 111, 99, 107, 73, 100, 120, 46, 121, 32, 58, 32, 37, 100, 44, 32, 98, 108, 111, 99, 107, 73, 100, 120, 46, 122, 32, 58, 32, 37, 100, 32, 44, 32, 98, 108, 111, 99, 107, 68, 105, 109, 46, 120, 32, 58, 32, 37, 100, 44, 32, 98, 108, 111, 99, 107, 68, 105, 109, 46, 121, 32, 58, 32, 37, 100, 44, 32, 103, 114, 105, 100, 68, 105, 109, 46, 120, 32, 58, 32, 37, 100, 44, 32, 103, 114, 105, 100, 68, 105, 109, 46, 121, 32, 58, 32, 37, 100, 32, 10};

.visible .entry _Z15print_threadIdsv()
{
	.local .align 8 .b8 	__local_depot0[32];
	.reg .b64 	%SP;
	.reg .b64 	%SPL;
	.reg .b32 	%r<10>;
	.reg .b64 	%rd<5>;

	mov.u64 	%SPL, __local_depot0;
	cvta.local.u64 	%SP, %SPL;
	add.u64 	%rd1, %SP, 0;
	add.u64 	%rd2, %SPL, 0;
	mov.u32 	%r1, %ctaid.x;
	mov.u32 	%r2, %ctaid.y;
	mov.u32 	%r3, %ctaid.z;
	mov.u32 	%r4, %ntid.x;
	mov.u32 	%r5, %ntid.y;
	mov.u32 	%r6, %nctaid.x;
	mov.u32 	%r7, %nctaid.y;
	st.local.v2.u32 	[%rd2], {%r1, %r2};
	st.local.v2.u32 	[%rd2+8], {%r3, %r4};
	st.local.v2.u32 	[%rd2+16], {%r5, %r6};
	st.local.u32 	[%rd2+24], %r7;
	mov.u64 	%rd3, $str;
	cvta.global.u64 	%rd4, %rd3;
	{ // callseq 0, 0
	.param .b64 param0;
	st.param.b64 	[param0], %rd4;
	.param .b64 param1;
	st.param.b64 	[param1], %rd1;
	.param .b32 retval0;
	call.uni (retval0), 
	vprintf, 
	(
	param0, 
	param1
	);
	ld.param.b32 	%r8, [retval0];
	} // callseq 0
	ret;

}


// ===== COMPILED SASS (sm_100) =====

	.target	sm_100

	.elftype	@"ET_EXEC"


//--------------------- .note.nv.tkinfo           --------------------------
	.section	.note.nv.tkinfo,"",@"SHT_NOTE"
	.sectionflags	@"SHF_NOTE_NV_TKINFO"
	.tkinfo
        /*0018*/ 	.word	0x00000002
        /*0030*/ 	.string	""
        /*0030*/ 	.string	"ptxas"
        /*0030*/ 	.string	"Cuda compilation tools, release 13.0, V13.0.88"
        /*0030*/ 	.string	"Build cuda_13.0.r13.0/compiler.36424714_0"
        /*0030*/ 	.string	"-arch sm_100 -m 64 "



//--------------------- .note.nv.cuinfo           --------------------------
	.section	.note.nv.cuinfo,"",@"SHT_NOTE"
	.sectionflags	@"SHF_NOTE_NV_CUINFO"
        /*0018*/ 	.short	0x0002
        /*001a*/ 	.short	0x0064
        /*001c*/ 	.short	0x0082
	.zero		2


//--------------------- .nv.info                  --------------------------
	.section	.nv.info,"",@"SHT_CUDA_INFO"
	.align	4


	//----- nvinfo : EIATTR_REGCOUNT
	.align		4
        /*0000*/ 	.byte	0x04, 0x2f
        /*0002*/ 	.short	(.L_2 - .L_1)
	.align		4
.L_1:
        /*0004*/ 	.word	index@(_Z15print_threadIdsv)
        /*0008*/ 	.word	0x00000018


	//----- nvinfo : EIATTR_FRAME_SIZE
	.align		4
.L_2:
        /*000c*/ 	.byte	0x04, 0x11
        /*000e*/ 	.short	(.L_4 - .L_3)
	.align		4
.L_3:
        /*0010*/ 	.word	index@(_Z15print_threadIdsv)
        /*0014*/ 	.word	0x00000020


	//----- nvinfo : EIATTR_MIN_STACK_SIZE
	.align		4
.L_4:
        /*0018*/ 	.byte	0x04, 0x12
        /*001a*/ 	.short	(.L_6 - .L_5)
	.align		4
.L_5:
        /*001c*/ 	.word	index@(_Z15print_threadIdsv)
        /*0020*/ 	.word	0x00000020
.L_6:


//--------------------- .nv.compat                --------------------------
	.section	.nv.compat,"",@"SHT_CUDA_COMPAT_INFO"
	.align	4
        /*0000*/ 	.byte	0x02, 0x09, 0x00, 0x00, 0x02, 0x02, 0x01, 0x00, 0x02, 0x05, 0x05, 0x00, 0x03, 0x07, 0x01, 0x01
        /*0010*/ 	.byte	0x02, 0x03, 0x00, 0x00, 0x02, 0x06, 0x01, 0x00, 0x04, 0x0b, 0x08, 0x00, 0x09, 0x00, 0x00, 0x00
        /*0020*/ 	.byte	0x00, 0x00, 0x00, 0x00


//--------------------- .nv.info._Z15print_threadIdsv --------------------------
	.section	.nv.info._Z15print_threadIdsv,"",@"SHT_CUDA_INFO"
	.sectionflags	@""
	.align	4


	//----- nvinfo : EIATTR_CUDA_API_VERSION
	.align		4
        /*0000*/ 	.byte	0x04, 0x37
        /*0002*/ 	.short	(.L_8 - .L_7)
.L_7:
        /*0004*/ 	.word	0x00000082


	//----- nvinfo : EIATTR_SPARSE_MMA_MASK
	.align		4
.L_8:
        /*0008*/ 	.byte	0x03, 0x50
        /*000a*/ 	.short	0x0000


	//----- nvinfo : EIATTR_MAXREG_COUNT
	.align		4
        /*000c*/ 	.byte	0x03, 0x1b
        /*000e*/ 	.short	0x00ff


	//----- nvinfo : EIATTR_EXTERNS
	.align		4
        /*0010*/ 	.byte	0x04, 0x0f
        /*0012*/ 	.short	(.L_10 - .L_9)


	//   ....[0]....
	.align		4
.L_9:
        /*0014*/ 	.word	index@(vprintf)


	//----- nvinfo : EIATTR_MERCURY_ISA_VERSION
	.align		4
.L_10:
        /*0018*/ 	.byte	0x03, 0x5f
        /*001a*/ 	.short	0x0101


	//----- nvinfo : EIATTR_VRC_CTA_INIT_COUNT
	.align		4
        /*001c*/ 	.byte	0x02, 0x4a
	.zero		1
	.zero		1


	//----- nvinfo : EIATTR_SYSCALL_OFFSETS
	.align		4
        /*0020*/ 	.byte	0x04, 0x46
        /*0022*/ 	.short	(.L_12 - .L_11)


	//   ....[0]....
.L_11:
        /*0024*/ 	.word	0x00000170


	//----- nvinfo : EIATTR_EXIT_INSTR_OFFSETS
	.align		4
.L_12:
        /*0028*/ 	.byte	0x04, 0x1c
        /*002a*/ 	.short	(.L_14 - .L_13)


	//   ....[0]....
.L_13:
        /*002c*/ 	.word	0x00000180


	//----- nvinfo : EIATTR_SW_WAR
	.align		4
.L_14:
        /*0030*/ 	.byte	0x04, 0x36
        /*0032*/ 	.short	(.L_16 - .L_15)
.L_15:
        /*0034*/ 	.word	0x00000008
.L_16:


//--------------------- .nv.callgraph             --------------------------
	.section	.nv.callgraph,"",@"SHT_CUDA_CALLGRAPH"
	.align	4
	.sectionentsize	8
	.align		4
        /*0000*/ 	.word	0x00000000
	.align		4
        /*0004*/ 	.word	0xffffffff
	.align		4
        /*0008*/ 	.word	index@(_Z15print_threadIdsv)
	.align		4
        /*000c*/ 	.word	index@(vprintf)
	.align		4
        /*0010*/ 	.word	0x00000000
	.align		4
        /*0014*/ 	.word	0xfffffffe
	.align		4
        /*0018*/ 	.word	0x00000000
	.align		4
        /*001c*/ 	.word	0xfffffffd
	.align		4
        /*0020*/ 	.word	0x00000000
	.align		4
        /*0024*/ 	.word	0xfffffffc


//--------------------- .nv.constant4             --------------------------
	.section	.nv.constant4,"a",@progbits
	.align	8
	.align		8
.nv.constant4:
        /*0000*/ 	.dword	vprintf
	.align		8
        /*0008*/ 	.dword	$str


//--------------------- .text._Z15print_threadIdsv --------------------------
	.section	.text._Z15print_threadIdsv,"ax",@progbits
	.align	128
        .global         _Z15print_threadIdsv
        .type           _Z15print_threadIdsv,@function
        .size           _Z15print_threadIdsv,(.L_x_2 - _Z15print_threadIdsv)
        .other          _Z15print_threadIdsv,@"STO_CUDA_ENTRY STV_DEFAULT"
_Z15print_threadIdsv:
.text._Z15print_threadIdsv:
[----:B------:R-:W0:Y:S01]  /*0000*/  LDC R1, c[0x0][0x37c] ;  /* 0x0000df00ff017b82 */ /* 0x000e220000000800 */
[----:B------:R-:W1:Y:S01]  /*0010*/  S2R R8, SR_CTAID.X ;  /* 0x0000000000087919 */ /* 0x000e620000002500 */
[----:B------:R-:W2:Y:S06]  /*0020*/  LDCU UR5, c[0x0][0x2fc] ;  /* 0x00005f80ff0577ac */ /* 0x000eac0008000800 */
[----:B------:R-:W3:Y:S01]  /*0030*/  LDC R11, c[0x0][0x360] ;  /* 0x0000d800ff0b7b82 */ /* 0x000ee20000000800 */
[----:B0-----:R-:W-:Y:S01]  /*0040*/  VIADD R1, R1, 0xffffffe0 ;  /* 0xffffffe001017836 */ /* 0x001fe20000000000 */
[----:B------:R-:W1:Y:S01]  /*0050*/  S2R R9, SR_CTAID.Y ;  /* 0x0000000000097919 */ /* 0x000e620000002600 */
[----:B------:R-:W-:Y:S01]  /*0060*/  MOV R0, 0x0 ;  /* 0x0000000000007802 */ /* 0x000fe20000000f00 */
[----:B------:R-:W0:Y:S01]  /*0070*/  LDCU UR4, c[0x0][0x2f8] ;  /* 0x00005f00ff0477ac */ /* 0x000e220008000800 */
[----:B------:R-:W3:Y:S03]  /*0080*/  S2R R10, SR_CTAID.Z ;  /* 0x00000000000a7919 */ /* 0x000ee60000002700 */
[----:B------:R-:W4:Y:S01]  /*0090*/  LDC R12, c[0x0][0x364] ;  /* 0x0000d900ff0c7b82 */ /* 0x000f220000000800 */
[----:B------:R-:W5:Y:S07]  /*00a0*/  LDCU.64 UR6, c[0x4][0x8] ;  /* 0x01000100ff0677ac */ /* 0x000f6e0008000a00 */
[----:B------:R-:W4:Y:S01]  /*00b0*/  LDC R13, c[0x0][0x370] ;  /* 0x0000dc00ff0d7b82 */ /* 0x000f220000000800 */
[----:B0-----:R-:W-:-:S07]  /*00c0*/  IADD3 R6, P0, PT, R1, UR4, RZ ;  /* 0x0000000401067c10 */ /* 0x001fce000ff1e0ff */
[----:B------:R-:W0:Y:S01]  /*00d0*/  LDC R14, c[0x0][0x374] ;  /* 0x0000dd00ff0e7b82 */ /* 0x000e220000000800 */
[----:B-----5:R-:W-:Y:S01]  /*00e0*/  IMAD.U32 R4, RZ, RZ, UR6 ;  /* 0x00000006ff047e24 */ /* 0x020fe2000f8e00ff */
[----:B------:R-:W-:Y:S01]  /*00f0*/  MOV R5, UR7 ;  /* 0x0000000700057c02 */ /* 0x000fe20008000f00 */
[----:B--2---:R-:W-:-:S05]  /*0100*/  IMAD.X R7, RZ, RZ, UR5, P0 ;  /* 0x00000005ff077e24 */ /* 0x004fca00080e06ff */
[----:B------:R2:W5:Y:S01]  /*0110*/  LDC.64 R2, c[0x4][R0] ;  /* 0x0100000000027b82 */ /* 0x0005620000000a00 */
[----:B-1----:R2:W-:Y:S04]  /*0120*/  STL.64 [R1], R8 ;  /* 0x0000000801007387 */ /* 0x0025e80000100a00 */
[----:B---3--:R2:W-:Y:S04]  /*0130*/  STL.64 [R1+0x8], R10 ;  /* 0x0000080a01007387 */ /* 0x0085e80000100a00 */
[----:B----4-:R2:W-:Y:S04]  /*0140*/  STL.64 [R1+0x10], R12 ;  /* 0x0000100c01007387 */ /* 0x0105e80000100a00 */
[----:B0-----:R2:W-:Y:S02]  /*0150*/  STL [R1+0x18], R14 ;  /* 0x0000180e01007387 */ /* 0x0015e40000100800 */
[----:B------:R-:W-:-:S07]  /*0160*/  LEPC R20, `(.L_x_0) ;  /* 0x000000001014794e */ /* 0x000fce0000000000 */
[----:B--2--5:R-:W-:Y:S05]  /*0170*/  CALL.ABS.NOINC R2 ;  /* 0x0000000002007343 */ /* 0x024fea0003c00000 */
.L_x_0:
[----:B------:R-:W-:Y:S05]  /*0180*/  EXIT ;  /* 0x000000000000794d */ /* 0x000fea0003800000 */
.L_x_1:
[----:B------:R-:W-:-:S00]  /*0190*/  BRA `(.L_x_1) ;  /* 0xfffffffc00fc7947 */ /* 0x000fc0000383ffff */
[----:B------:R-:W-:-:S00]  /*01a0*/  NOP ;  /* 0x0000000000007918 */ /* 0x000fc00000000000 */
        /* <DEDUP_REMOVED lines=13> */
.L_x_2:


//--------------------- .nv.global.init           --------------------------
	.section	.nv.global.init,"aw",@progbits
.nv.global.init:
	.type		$str,@object
	.size		$str,(.L_0 - $str)
$str:
        /*0000*/ 	.byte	0x62, 0x6c, 0x6f, 0x63, 0x6b, 0x49, 0x64, 0x78, 0x2e, 0x78, 0x20, 0x3a, 0x20, 0x25, 0x64, 0x2c
        /*0010*/ 	.byte	0x20, 0x62, 0x6c, 0x6f, 0x63, 0x6b, 0x49, 0x64, 0x78, 0x2e, 0x79, 0x20, 0x3a, 0x20, 0x25, 0x64
        /*0020*/ 	.byte	0x2c, 0x20, 0x62, 0x6c, 0x6f, 0x63, 0x6b, 0x49, 0x64, 0x78, 0x2e, 0x7a, 0x20, 0x3a, 0x20, 0x25
        /*0030*/ 	.byte	0x64, 0x20, 0x2c, 0x20, 0x62, 0x6c, 0x6f, 0x63, 0x6b, 0x44, 0x69, 0x6d, 0x2e, 0x78, 0x20, 0x3a
        /*0040*/ 	.byte	0x20, 0x25, 0x64, 0x2c, 0x20, 0x62, 0x6c, 0x6f, 0x63, 0x6b, 0x44, 0x69, 0x6d, 0x2e, 0x79, 0x20
        /*0050*/ 	.byte	0x3a, 0x20, 0x25, 0x64, 0x2c, 0x20, 0x67, 0x72, 0x69, 0x64, 0x44, 0x69, 0x6d, 0x2e, 0x78, 0x20
        /*0060*/ 	.byte	0x3a, 0x20, 0x25, 0x64, 0x2c, 0x20, 0x67, 0x72, 0x69, 0x64, 0x44, 0x69, 0x6d, 0x2e, 0x79, 0x20
        /*0070*/ 	.byte	0x3a, 0x20, 0x25, 0x64, 0x20, 0x0a, 0x00
.L_0:


//--------------------- .nv.shared.reserved.0     --------------------------
	.section	.nv.shared.reserved.0,"aw",@nobits
	.weak		__nv_reservedSMEM_offset_0_alias
	.size		__nv_reservedSMEM_offset_0_alias, 0, 64
	.other		__nv_reservedSMEM_offset_0_alias,@"STO_CUDA_RESERVED_SHARED STV_DEFAULT"
__nv_reservedSMEM_offset_0_alias:
	.zero		0
	.zero		64


//--------------------- .nv.constant0._Z15print_threadIdsv --------------------------
	.section	.nv.constant0._Z15print_threadIdsv,"a",@progbits
	.sectionflags	@""
	.align	4
.nv.constant0._Z15print_threadIdsv:
	.zero		896


//--------------------- SYMBOLS --------------------------

	.type		.nv.reservedSmem.offset0,@object
	.size		.nv.reservedSmem.offset0,0x4
	.type		vprintf,@function
